//
// Generated by NVIDIA NVVM Compiler
//
// Compiler Build ID: CL-36424714
// Cuda compilation tools, release 13.0, V13.0.88
// Based on NVVM 20.0.0
//

.version 9.0
.target sm_100
.address_size 64

	// .globl	_Z23ode_euler_vec64_inplacePfiiff

.visible .entry _Z23ode_euler_vec64_inplacePfiiff(
	.param .u64 .ptr .align 1 _Z23ode_euler_vec64_inplacePfiiff_param_0,
	.param .u32 _Z23ode_euler_vec64_inplacePfiiff_param_1,
	.param .u32 _Z23ode_euler_vec64_inplacePfiiff_param_2,
	.param .f32 _Z23ode_euler_vec64_inplacePfiiff_param_3,
	.param .f32 _Z23ode_euler_vec64_inplacePfiiff_param_4
)
{
	.reg .pred 	%p<4>;
	.reg .b32 	%r<13>;
	.reg .b32 	%f<326>;
	.reg .b64 	%rd<5>;

	ld.param.u64 	%rd2, [_Z23ode_euler_vec64_inplacePfiiff_param_0];
	ld.param.u32 	%r6, [_Z23ode_euler_vec64_inplacePfiiff_param_1];
	mov.u32 	%r7, %ctaid.x;
	mov.u32 	%r8, %ntid.x;
	mov.u32 	%r9, %tid.x;
	mad.lo.s32 	%r1, %r7, %r8, %r9;
	setp.ge.s32 	%p1, %r1, %r6;
	@%p1 bra 	$L__BB0_5;
	ld.param.u32 	%r10, [_Z23ode_euler_vec64_inplacePfiiff_param_2];
	cvta.to.global.u64 	%rd3, %rd2;
	mul.wide.s32 	%rd4, %r1, 256;
	add.s64 	%rd1, %rd3, %rd4;
	setp.lt.s32 	%p2, %r10, 1;
	@%p2 bra 	$L__BB0_5;
	ld.param.f32 	%f261, [_Z23ode_euler_vec64_inplacePfiiff_param_4];
	ld.param.u32 	%r11, [_Z23ode_euler_vec64_inplacePfiiff_param_2];
	neg.f32 	%f1, %f261;
	ld.global.f32 	%f325, [%rd1];
	ld.global.f32 	%f324, [%rd1+4];
	ld.global.f32 	%f323, [%rd1+8];
	ld.global.f32 	%f322, [%rd1+12];
	ld.global.f32 	%f321, [%rd1+16];
	ld.global.f32 	%f320, [%rd1+20];
	ld.global.f32 	%f319, [%rd1+24];
	ld.global.f32 	%f318, [%rd1+28];
	ld.global.f32 	%f317, [%rd1+32];
	ld.global.f32 	%f316, [%rd1+36];
	ld.global.f32 	%f315, [%rd1+40];
	ld.global.f32 	%f314, [%rd1+44];
	ld.global.f32 	%f313, [%rd1+48];
	ld.global.f32 	%f312, [%rd1+52];
	ld.global.f32 	%f311, [%rd1+56];
	ld.global.f32 	%f310, [%rd1+60];
	ld.global.f32 	%f309, [%rd1+64];
	ld.global.f32 	%f308, [%rd1+68];
	ld.global.f32 	%f307, [%rd1+72];
	ld.global.f32 	%f306, [%rd1+76];
	ld.global.f32 	%f305, [%rd1+80];
	ld.global.f32 	%f304, [%rd1+84];
	ld.global.f32 	%f303, [%rd1+88];
	ld.global.f32 	%f302, [%rd1+92];
	ld.global.f32 	%f301, [%rd1+96];
	ld.global.f32 	%f300, [%rd1+100];
	ld.global.f32 	%f299, [%rd1+104];
	ld.global.f32 	%f298, [%rd1+108];
	ld.global.f32 	%f297, [%rd1+112];
	ld.global.f32 	%f296, [%rd1+116];
	ld.global.f32 	%f295, [%rd1+120];
	ld.global.f32 	%f294, [%rd1+124];
	ld.global.f32 	%f293, [%rd1+128];
	ld.global.f32 	%f292, [%rd1+132];
	ld.global.f32 	%f291, [%rd1+136];
	ld.global.f32 	%f290, [%rd1+140];
	ld.global.f32 	%f289, [%rd1+144];
	ld.global.f32 	%f288, [%rd1+148];
	ld.global.f32 	%f287, [%rd1+152];
	ld.global.f32 	%f286, [%rd1+156];
	ld.global.f32 	%f285, [%rd1+160];
	ld.global.f32 	%f284, [%rd1+164];
	ld.global.f32 	%f283, [%rd1+168];
	ld.global.f32 	%f282, [%rd1+172];
	ld.global.f32 	%f281, [%rd1+176];
	ld.global.f32 	%f280, [%rd1+180];
	ld.global.f32 	%f279, [%rd1+184];
	ld.global.f32 	%f278, [%rd1+188];
	ld.global.f32 	%f277, [%rd1+192];
	ld.global.f32 	%f276, [%rd1+196];
	ld.global.f32 	%f275, [%rd1+200];
	ld.global.f32 	%f274, [%rd1+204];
	ld.global.f32 	%f273, [%rd1+208];
	ld.global.f32 	%f272, [%rd1+212];
	ld.global.f32 	%f271, [%rd1+216];
	ld.global.f32 	%f270, [%rd1+220];
	ld.global.f32 	%f269, [%rd1+224];
	ld.global.f32 	%f268, [%rd1+228];
	ld.global.f32 	%f267, [%rd1+232];
	ld.global.f32 	%f266, [%rd1+236];
	ld.global.f32 	%f265, [%rd1+240];
	ld.global.f32 	%f264, [%rd1+244];
	ld.global.f32 	%f263, [%rd1+248];
	ld.global.f32 	%f262, [%rd1+252];
	neg.s32 	%r12, %r11;
$L__BB0_3:
	ld.param.f32 	%f260, [_Z23ode_euler_vec64_inplacePfiiff_param_3];
	mul.f32 	%f196, %f325, %f1;
	fma.rn.f32 	%f325, %f260, %f196, %f325;
	mul.f32 	%f197, %f324, %f1;
	fma.rn.f32 	%f324, %f260, %f197, %f324;
	mul.f32 	%f198, %f323, %f1;
	fma.rn.f32 	%f323, %f260, %f198, %f323;
	mul.f32 	%f199, %f322, %f1;
	fma.rn.f32 	%f322, %f260, %f199, %f322;
	mul.f32 	%f200, %f321, %f1;
	fma.rn.f32 	%f321, %f260, %f200, %f321;
	mul.f32 	%f201, %f320, %f1;
	fma.rn.f32 	%f320, %f260, %f201, %f320;
	mul.f32 	%f202, %f319, %f1;
	fma.rn.f32 	%f319, %f260, %f202, %f319;
	mul.f32 	%f203, %f318, %f1;
	fma.rn.f32 	%f318, %f260, %f203, %f318;
	mul.f32 	%f204, %f317, %f1;
	fma.rn.f32 	%f317, %f260, %f204, %f317;
	mul.f32 	%f205, %f316, %f1;
	fma.rn.f32 	%f316, %f260, %f205, %f316;
	mul.f32 	%f206, %f315, %f1;
	fma.rn.f32 	%f315, %f260, %f206, %f315;
	mul.f32 	%f207, %f314, %f1;
	fma.rn.f32 	%f314, %f260, %f207, %f314;
	mul.f32 	%f208, %f313, %f1;
	fma.rn.f32 	%f313, %f260, %f208, %f313;
	mul.f32 	%f209, %f312, %f1;
	fma.rn.f32 	%f312, %f260, %f209, %f312;
	mul.f32 	%f210, %f311, %f1;
	fma.rn.f32 	%f311, %f260, %f210, %f311;
	mul.f32 	%f211, %f310, %f1;
	fma.rn.f32 	%f310, %f260, %f211, %f310;
	mul.f32 	%f212, %f309, %f1;
	fma.rn.f32 	%f309, %f260, %f212, %f309;
	mul.f32 	%f213, %f308, %f1;
	fma.rn.f32 	%f308, %f260, %f213, %f308;
	mul.f32 	%f214, %f307, %f1;
	fma.rn.f32 	%f307, %f260, %f214, %f307;
	mul.f32 	%f215, %f306, %f1;
	fma.rn.f32 	%f306, %f260, %f215, %f306;
	mul.f32 	%f216, %f305, %f1;
	fma.rn.f32 	%f305, %f260, %f216, %f305;
	mul.f32 	%f217, %f304, %f1;
	fma.rn.f32 	%f304, %f260, %f217, %f304;
	mul.f32 	%f218, %f303, %f1;
	fma.rn.f32 	%f303, %f260, %f218, %f303;
	mul.f32 	%f219, %f302, %f1;
	fma.rn.f32 	%f302, %f260, %f219, %f302;
	mul.f32 	%f220, %f301, %f1;
	fma.rn.f32 	%f301, %f260, %f220, %f301;
	mul.f32 	%f221, %f300, %f1;
	fma.rn.f32 	%f300, %f260, %f221, %f300;
	mul.f32 	%f222, %f299, %f1;
	fma.rn.f32 	%f299, %f260, %f222, %f299;
	mul.f32 	%f223, %f298, %f1;
	fma.rn.f32 	%f298, %f260, %f223, %f298;
	mul.f32 	%f224, %f297, %f1;
	fma.rn.f32 	%f297, %f260, %f224, %f297;
	mul.f32 	%f225, %f296, %f1;
	fma.rn.f32 	%f296, %f260, %f225, %f296;
	mul.f32 	%f226, %f295, %f1;
	fma.rn.f32 	%f295, %f260, %f226, %f295;
	mul.f32 	%f227, %f294, %f1;
	fma.rn.f32 	%f294, %f260, %f227, %f294;
	mul.f32 	%f228, %f293, %f1;
	fma.rn.f32 	%f293, %f260, %f228, %f293;
	mul.f32 	%f229, %f292, %f1;
	fma.rn.f32 	%f292, %f260, %f229, %f292;
	mul.f32 	%f230, %f291, %f1;
	fma.rn.f32 	%f291, %f260, %f230, %f291;
	mul.f32 	%f231, %f290, %f1;
	fma.rn.f32 	%f290, %f260, %f231, %f290;
	mul.f32 	%f232, %f289, %f1;
	fma.rn.f32 	%f289, %f260, %f232, %f289;
	mul.f32 	%f233, %f288, %f1;
	fma.rn.f32 	%f288, %f260, %f233, %f288;
	mul.f32 	%f234, %f287, %f1;
	fma.rn.f32 	%f287, %f260, %f234, %f287;
	mul.f32 	%f235, %f286, %f1;
	fma.rn.f32 	%f286, %f260, %f235, %f286;
	mul.f32 	%f236, %f285, %f1;
	fma.rn.f32 	%f285, %f260, %f236, %f285;
	mul.f32 	%f237, %f284, %f1;
	fma.rn.f32 	%f284, %f260, %f237, %f284;
	mul.f32 	%f238, %f283, %f1;
	fma.rn.f32 	%f283, %f260, %f238, %f283;
	mul.f32 	%f239, %f282, %f1;
	fma.rn.f32 	%f282, %f260, %f239, %f282;
	mul.f32 	%f240, %f281, %f1;
	fma.rn.f32 	%f281, %f260, %f240, %f281;
	mul.f32 	%f241, %f280, %f1;
	fma.rn.f32 	%f280, %f260, %f241, %f280;
	mul.f32 	%f242, %f279, %f1;
	fma.rn.f32 	%f279, %f260, %f242, %f279;
	mul.f32 	%f243, %f278, %f1;
	fma.rn.f32 	%f278, %f260, %f243, %f278;
	mul.f32 	%f244, %f277, %f1;
	fma.rn.f32 	%f277, %f260, %f244, %f277;
	mul.f32 	%f245, %f276, %f1;
	fma.rn.f32 	%f276, %f260, %f245, %f276;
	mul.f32 	%f246, %f275, %f1;
	fma.rn.f32 	%f275, %f260, %f246, %f275;
	mul.f32 	%f247, %f274, %f1;
	fma.rn.f32 	%f274, %f260, %f247, %f274;
	mul.f32 	%f248, %f273, %f1;
	fma.rn.f32 	%f273, %f260, %f248, %f273;
	mul.f32 	%f249, %f272, %f1;
	fma.rn.f32 	%f272, %f260, %f249, %f272;
	mul.f32 	%f250, %f271, %f1;
	fma.rn.f32 	%f271, %f260, %f250, %f271;
	mul.f32 	%f251, %f270, %f1;
	fma.rn.f32 	%f270, %f260, %f251, %f270;
	mul.f32 	%f252, %f269, %f1;
	fma.rn.f32 	%f269, %f260, %f252, %f269;
	mul.f32 	%f253, %f268, %f1;
	fma.rn.f32 	%f268, %f260, %f253, %f268;
	mul.f32 	%f254, %f267, %f1;
	fma.rn.f32 	%f267, %f260, %f254, %f267;
	mul.f32 	%f255, %f266, %f1;
	fma.rn.f32 	%f266, %f260, %f255, %f266;
	mul.f32 	%f256, %f265, %f1;
	fma.rn.f32 	%f265, %f260, %f256, %f265;
	mul.f32 	%f257, %f264, %f1;
	fma.rn.f32 	%f264, %f260, %f257, %f264;
	mul.f32 	%f258, %f263, %f1;
	fma.rn.f32 	%f263, %f260, %f258, %f263;
	mul.f32 	%f259, %f262, %f1;
	fma.rn.f32 	%f262, %f260, %f259, %f262;
	add.s32 	%r12, %r12, 1;
	setp.ne.s32 	%p3, %r12, 0;
	@%p3 bra 	$L__BB0_3;
	st.global.f32 	[%rd1], %f325;
	st.global.f32 	[%rd1+4], %f324;
	st.global.f32 	[%rd1+8], %f323;
	st.global.f32 	[%rd1+12], %f322;
	st.global.f32 	[%rd1+16], %f321;
	st.global.f32 	[%rd1+20], %f320;
	st.global.f32 	[%rd1+24], %f319;
	st.global.f32 	[%rd1+28], %f318;
	st.global.f32 	[%rd1+32], %f317;
	st.global.f32 	[%rd1+36], %f316;
	st.global.f32 	[%rd1+40], %f315;
	st.global.f32 	[%rd1+44], %f314;
	st.global.f32 	[%rd1+48], %f313;
	st.global.f32 	[%rd1+52], %f312;
	st.global.f32 	[%rd1+56], %f311;
	st.global.f32 	[%rd1+60], %f310;
	st.global.f32 	[%rd1+64], %f309;
	st.global.f32 	[%rd1+68], %f308;
	st.global.f32 	[%rd1+72], %f307;
	st.global.f32 	[%rd1+76], %f306;
	st.global.f32 	[%rd1+80], %f305;
	st.global.f32 	[%rd1+84], %f304;
	st.global.f32 	[%rd1+88], %f303;
	st.global.f32 	[%rd1+92], %f302;
	st.global.f32 	[%rd1+96], %f301;
	st.global.f32 	[%rd1+100], %f300;
	st.global.f32 	[%rd1+104], %f299;
	st.global.f32 	[%rd1+108], %f298;
	st.global.f32 	[%rd1+112], %f297;
	st.global.f32 	[%rd1+116], %f296;
	st.global.f32 	[%rd1+120], %f295;
	st.global.f32 	[%rd1+124], %f294;
	st.global.f32 	[%rd1+128], %f293;
	st.global.f32 	[%rd1+132], %f292;
	st.global.f32 	[%rd1+136], %f291;
	st.global.f32 	[%rd1+140], %f290;
	st.global.f32 	[%rd1+144], %f289;
	st.global.f32 	[%rd1+148], %f288;
	st.global.f32 	[%rd1+152], %f287;
	st.global.f32 	[%rd1+156], %f286;
	st.global.f32 	[%rd1+160], %f285;
	st.global.f32 	[%rd1+164], %f284;
	st.global.f32 	[%rd1+168], %f283;
	st.global.f32 	[%rd1+172], %f282;
	st.global.f32 	[%rd1+176], %f281;
	st.global.f32 	[%rd1+180], %f280;
	st.global.f32 	[%rd1+184], %f279;
	st.global.f32 	[%rd1+188], %f278;
	st.global.f32 	[%rd1+192], %f277;
	st.global.f32 	[%rd1+196], %f276;
	st.global.f32 	[%rd1+200], %f275;
	st.global.f32 	[%rd1+204], %f274;
	st.global.f32 	[%rd1+208], %f273;
	st.global.f32 	[%rd1+212], %f272;
	st.global.f32 	[%rd1+216], %f271;
	st.global.f32 	[%rd1+220], %f270;
	st.global.f32 	[%rd1+224], %f269;
	st.global.f32 	[%rd1+228], %f268;
	st.global.f32 	[%rd1+232], %f267;
	st.global.f32 	[%rd1+236], %f266;
	st.global.f32 	[%rd1+240], %f265;
	st.global.f32 	[%rd1+244], %f264;
	st.global.f32 	[%rd1+248], %f263;
	st.global.f32 	[%rd1+252], %f262;
$L__BB0_5:
	ret;

}


// ===== COMPILED SASS (sm_100) =====

	.target	sm_100

	.elftype	@"ET_EXEC"


//--------------------- .note.nv.tkinfo           --------------------------
	.section	.note.nv.tkinfo,"",@"SHT_NOTE"
	.sectionflags	@"SHF_NOTE_NV_TKINFO"
	.tkinfo
        /*0018*/ 	.word	0x00000002
        /*0030*/ 	.string	""
        /*0030*/ 	.string	"ptxas"
        /*0030*/ 	.string	"Cuda compilation tools, release 13.0, V13.0.88"
        /*0030*/ 	.string	"Build cuda_13.0.r13.0/compiler.36424714_0"
        /*0030*/ 	.string	"-arch sm_100 -m 64 "



//--------------------- .note.nv.cuinfo           --------------------------
	.section	.note.nv.cuinfo,"",@"SHT_NOTE"
	.sectionflags	@"SHF_NOTE_NV_CUINFO"
        /*0018*/ 	.short	0x0002
        /*001a*/ 	.short	0x0064
        /*001c*/ 	.short	0x0082
	.zero		2


//--------------------- .nv.info                  --------------------------
	.section	.nv.info,"",@"SHT_CUDA_INFO"
	.align	4


	//----- nvinfo : EIATTR_REGCOUNT
	.align		4
        /*0000*/ 	.byte	0x04, 0x2f
        /*0002*/ 	.short	(.L_1 - .L_0)
	.align		4
.L_0:
        /*0004*/ 	.word	index@(_Z23ode_euler_vec64_inplacePfiiff)
        /*0008*/ 	.word	0x00000048


	//----- nvinfo : EIATTR_FRAME_SIZE
	.align		4
.L_1:
        /*000c*/ 	.byte	0x04, 0x11
        /*000e*/ 	.short	(.L_3 - .L_2)
	.align		4
.L_2:
        /*0010*/ 	.word	index@(_Z23ode_euler_vec64_inplacePfiiff)
        /*0014*/ 	.word	0x00000000


	//----- nvinfo : EIATTR_MIN_STACK_SIZE
	.align		4
.L_3:
        /*0018*/ 	.byte	0x04, 0x12
        /*001a*/ 	.short	(.L_5 - .L_4)
	.align		4
.L_4:
        /*001c*/ 	.word	index@(_Z23ode_euler_vec64_inplacePfiiff)
        /*0020*/ 	.word	0x00000000
.L_5:


//--------------------- .nv.compat                --------------------------
	.section	.nv.compat,"",@"SHT_CUDA_COMPAT_INFO"
	.align	4
        /*0000*/ 	.byte	0x02, 0x09, 0x00, 0x00, 0x02, 0x02, 0x01, 0x00, 0x02, 0x05, 0x05, 0x00, 0x03, 0x07, 0x01, 0x01
        /*0010*/ 	.byte	0x02, 0x03, 0x00, 0x00, 0x02, 0x06, 0x01, 0x00, 0x04, 0x0b, 0x08, 0x00, 0x09, 0x00, 0x00, 0x00
        /*0020*/ 	.byte	0x00, 0x00, 0x00, 0x00


//--------------------- .nv.info._Z23ode_euler_vec64_inplacePfiiff --------------------------
	.section	.nv.info._Z23ode_euler_vec64_inplacePfiiff,"",@"SHT_CUDA_INFO"
	.sectionflags	@""
	.align	4


	//----- nvinfo : EIATTR_CUDA_API_VERSION
	.align		4
        /*0000*/ 	.byte	0x04, 0x37
        /*0002*/ 	.short	(.L_7 - .L_6)
.L_6:
        /*0004*/ 	.word	0x00000082


	//----- nvinfo : EIATTR_KPARAM_INFO
	.align		4
.L_7:
        /*0008*/ 	.byte	0x04, 0x17
        /*000a*/ 	.short	(.L_9 - .L_8)
.L_8:
        /*000c*/ 	.word	0x00000000
        /*0010*/ 	.short	0x0004
        /*0012*/ 	.short	0x0014
        /*0014*/ 	.byte	0x00, 0xf0, 0x11, 0x00


	//----- nvinfo : EIATTR_KPARAM_INFO
	.align		4
.L_9:
        /*0018*/ 	.byte	0x04, 0x17
        /*001a*/ 	.short	(.L_11 - .L_10)
.L_10:
        /*001c*/ 	.word	0x00000000
        /*0020*/ 	.short	0x0003
        /*0022*/ 	.short	0x0010
        /*0024*/ 	.byte	0x00, 0xf0, 0x11, 0x00


	//----- nvinfo : EIATTR_KPARAM_INFO
	.align		4
.L_11:
        /*0028*/ 	.byte	0x04, 0x17
        /*002a*/ 	.short	(.L_13 - .L_12)
.L_12:
        /*002c*/ 	.word	0x00000000
        /*0030*/ 	.short	0x0002
        /*0032*/ 	.short	0x000c
        /*0034*/ 	.byte	0x00, 0xf0, 0x11, 0x00


	//----- nvinfo : EIATTR_KPARAM_INFO
	.align		4
.L_13:
        /*0038*/ 	.byte	0x04, 0x17
        /*003a*/ 	.short	(.L_15 - .L_14)
.L_14:
        /*003c*/ 	.word	0x00000000
        /*0040*/ 	.short	0x0001
        /*0042*/ 	.short	0x0008
        /*0044*/ 	.byte	0x00, 0xf0, 0x11, 0x00


	//----- nvinfo : EIATTR_KPARAM_INFO
	.align		4
.L_15:
        /*0048*/ 	.byte	0x04, 0x17
        /*004a*/ 	.short	(.L_17 - .L_16)
.L_16:
        /*004c*/ 	.word	0x00000000
        /*0050*/ 	.short	0x0000
        /*0052*/ 	.short	0x0000
        /*0054*/ 	.byte	0x00, 0xf5, 0x21, 0x00


	//----- nvinfo : EIATTR_SPARSE_MMA_MASK
	.align		4
.L_17:
        /*0058*/ 	.byte	0x03, 0x50
        /*005a*/ 	.short	0x0000


	//----- nvinfo : EIATTR_MAXREG_COUNT
	.align		4
        /*005c*/ 	.byte	0x03, 0x1b
        /*005e*/ 	.short	0x00ff


	//----- nvinfo : EIATTR_MERCURY_ISA_VERSION
	.align		4
        /*0060*/ 	.byte	0x03, 0x5f
        /*0062*/ 	.short	0x0101


	//----- nvinfo : EIATTR_VRC_CTA_INIT_COUNT
	.align		4
        /*0064*/ 	.byte	0x02, 0x4a
	.zero		1
	.zero		1


	//----- nvinfo : EIATTR_EXIT_INSTR_OFFSETS
	.align		4
        /*0068*/ 	.byte	0x04, 0x1c
        /*006a*/ 	.short	(.L_19 - .L_18)


	//   ....[0]....
.L_18:
        /*006c*/ 	.word	0x00000070


	//   ....[1]....
        /*0070*/ 	.word	0x000000b0


	//   ....[2]....
        /*0074*/ 	.word	0x00001130


	//----- nvinfo : EIATTR_CBANK_PARAM_SIZE
	.align		4
.L_19:
        /*0078*/ 	.byte	0x03, 0x19
        /*007a*/ 	.short	0x0018


	//----- nvinfo : EIATTR_PARAM_CBANK
	.align		4
        /*007c*/ 	.byte	0x04, 0x0a
        /*007e*/ 	.short	(.L_21 - .L_20)
	.align		4
.L_20:
        /*0080*/ 	.word	index@(.nv.constant0._Z23ode_euler_vec64_inplacePfiiff)
        /*0084*/ 	.short	0x0380
        /*0086*/ 	.short	0x0018


	//----- nvinfo : EIATTR_SW_WAR
	.align		4
.L_21:
        /*0088*/ 	.byte	0x04, 0x36
        /*008a*/ 	.short	(.L_23 - .L_22)
.L_22:
        /*008c*/ 	.word	0x00000008
.L_23:


//--------------------- .nv.callgraph             --------------------------
	.section	.nv.callgraph,"",@"SHT_CUDA_CALLGRAPH"
	.align	4
	.sectionentsize	8
	.align		4
        /*0000*/ 	.word	0x00000000
	.align		4
        /*0004*/ 	.word	0xffffffff
	.align		4
        /*0008*/ 	.word	0x00000000
	.align		4
        /*000c*/ 	.word	0xfffffffe
	.align		4
        /*0010*/ 	.word	0x00000000
	.align		4
        /*0014*/ 	.word	0xfffffffd
	.align		4
        /*0018*/ 	.word	0x00000000
	.align		4
        /*001c*/ 	.word	0xfffffffc


//--------------------- .text._Z23ode_euler_vec64_inplacePfiiff --------------------------
	.section	.text._Z23ode_euler_vec64_inplacePfiiff,"ax",@progbits
	.align	128
        .global         _Z23ode_euler_vec64_inplacePfiiff
        .type           _Z23ode_euler_vec64_inplacePfiiff,@function
        .size           _Z23ode_euler_vec64_inplacePfiiff,(.L_x_2 - _Z23ode_euler_vec64_inplacePfiiff)
        .other          _Z23ode_euler_vec64_inplacePfiiff,@"STO_CUDA_ENTRY STV_DEFAULT"
_Z23ode_euler_vec64_inplacePfiiff:
.text._Z23ode_euler_vec64_inplacePfiiff:
[----:B------:R-:W-:Y:S01]  /*0000*/  LDC R1, c[0x0][0x37c] ;  /* 0x0000df00ff017b82 */ /* 0x000fe20000000800 */
[----:B------:R-:W0:Y:S07]  /*0010*/  S2R R0, SR_TID.X ;  /* 0x0000000000007919 */ /* 0x000e2e0000002100 */
[----:B------:R-:W0:Y:S01]  /*0020*/  S2UR UR4, SR_CTAID.X ;  /* 0x00000000000479c3 */ /* 0x000e220000002500 */
[----:B------:R-:W1:Y:S07]  /*0030*/  LDCU UR5, c[0x0][0x388] ;  /* 0x00007100ff0577ac */ /* 0x000e6e0008000800 */
[----:B------:R-:W0:Y:S02]  /*0040*/  LDC R5, c[0x0][0x360] ;  /* 0x0000d800ff057b82 */ /* 0x000e240000000800 */
[----:B0-----:R-:W-:-:S05]  /*0050*/  IMAD R5, R5, UR4, R0 ;  /* 0x0000000405057c24 */ /* 0x001fca000f8e0200 */
[----:B-1----:R-:W-:-:S13]  /*0060*/  ISETP.GE.AND P0, PT, R5, UR5, PT ;  /* 0x0000000505007c0c */ /* 0x002fda000bf06270 */
[----:B------:R-:W-:Y:S05]  /*0070*/  @P0 EXIT ;  /* 0x000000000000094d */ /* 0x000fea0003800000 */
[----:B------:R-:W0:Y:S08]  /*0080*/  LDC R0, c[0x0][0x38c] ;  /* 0x0000e300ff007b82 */ /* 0x000e300000000800 */
[----:B------:R-:W1:Y:S01]  /*0090*/  LDC.64 R2, c[0x0][0x380] ;  /* 0x0000e000ff027b82 */ /* 0x000e620000000a00 */
[----:B0-----:R-:W-:-:S13]  /*00a0*/  ISETP.GE.AND P0, PT, R0, 0x1, PT ;  /* 0x000000010000780c */ /* 0x001fda0003f06270 */
[----:B-1----:R-:W-:Y:S05]  /*00b0*/  @!P0 EXIT ;  /* 0x000000000000894d */ /* 0x002fea0003800000 */
[----:B------:R-:W0:Y:S01]  /*00c0*/  LDCU.64 UR4, c[0x0][0x358] ;  /* 0x00006b00ff0477ac */ /* 0x000e220008000a00 */
[----:B------:R-:W-:Y:S01]  /*00d0*/  IMAD.WIDE R2, R5, 0x100, R2 ;  /* 0x0000010005027825 */ /* 0x000fe200078e0202 */
[----:B------:R-:W1:Y:S04]  /*00e0*/  LDCU.64 UR6, c[0x0][0x390] ;  /* 0x00007200ff0677ac */ /* 0x000e680008000a00 */
[----:B0-----:R0:W5:Y:S04]  /*00f0*/  LDG.E R5, desc[UR4][R2.64] ;  /* 0x0000000402057981 */ /* 0x001168000c1e1900 */
[----:B------:R0:W5:Y:S04]  /*0100*/  LDG.E R64, desc[UR4][R2.64+0x4] ;  /* 0x0000040402407981 */ /* 0x000168000c1e1900 */
        /* <DEDUP_REMOVED lines=61> */
[----:B------:R0:W5:Y:S01]  /*04e0*/  LDG.E R60, desc[UR4][R2.64+0xfc] ;  /* 0x0000fc04023c7981 */ /* 0x000162000c1e1900 */
[----:B-1----:R-:W-:-:S07]  /*04f0*/  IADD3 R0, PT, PT, -R0, RZ, RZ ;  /* 0x000000ff00007210 */ /* 0x002fce0007ffe1ff */
.L_x_0:
[----:B-----5:R-:W-:Y:S01]  /*0500*/  FMUL R66, R5, -UR7 ;  /* 0x8000000705427c20 */ /* 0x020fe20008400000 */
[----:B------:R-:W-:-:S03]  /*0510*/  IADD3 R0, PT, PT, R0, 0x1, RZ ;  /* 0x0000000100007810 */ /* 0x000fc60007ffe0ff */
[----:B------:R-:W-:Y:S01]  /*0520*/  FFMA R5, R66, UR6, R5 ;  /* 0x0000000642057c23 */ /* 0x000fe20008000005 */
[----:B------:R-:W-:Y:S01]  /*0530*/  FMUL R66, R64, -UR7 ;  /* 0x8000000740427c20 */ /* 0x000fe20008400000 */
[----:B------:R-:W-:-:S03]  /*0540*/  ISETP.NE.AND P0, PT, R0, RZ, PT ;  /* 0x000000ff0000720c */ /* 0x000fc60003f05270 */
[----:B------:R-:W-:Y:S01]  /*0550*/  FFMA R64, R66, UR6, R64 ;  /* 0x0000000642407c23 */ /* 0x000fe20008000040 */
[----:B------:R-:W-:-:S04]  /*0560*/  FMUL R66, R7, -UR7 ;  /* 0x8000000707427c20 */ /* 0x000fc80008400000 */
        /* <DEDUP_REMOVED lines=123> */
[----:B------:R-:W-:Y:S06]  /*0d20*/  @P0 BRA `(.L_x_0) ;  /* 0xfffffff400f40947 */ /* 0x000fec000383ffff */
[----:B------:R-:W-:Y:S04]  /*0d30*/  STG.E desc[UR4][R2.64], R5 ;  /* 0x0000000502007986 */ /* 0x000fe8000c101904 */
        /* <DEDUP_REMOVED lines=62> */
[----:B------:R-:W-:Y:S01]  /*1120*/  STG.E desc[UR4][R2.64+0xfc], R60 ;  /* 0x0000fc3c02007986 */ /* 0x000fe2000c101904 */
[----:B------:R-:W-:Y:S05]  /*1130*/  EXIT ;  /* 0x000000000000794d */ /* 0x000fea0003800000 */
.L_x_1:
[----:B------:R-:W-:-:S00]  /*1140*/  BRA `(.L_x_1) ;  /* 0xfffffffc00fc7947 */ /* 0x000fc0000383ffff */
[----:B------:R-:W-:-:S00]  /*1150*/  NOP ;  /* 0x0000000000007918 */ /* 0x000fc00000000000 */
        /* <DEDUP_REMOVED lines=10> */
.L_x_2:


//--------------------- .nv.shared.reserved.0     --------------------------
	.section	.nv.shared.reserved.0,"aw",@nobits
	.weak		__nv_reservedSMEM_offset_0_alias
	.size		__nv_reservedSMEM_offset_0_alias, 0, 64
	.other		__nv_reservedSMEM_offset_0_alias,@"STO_CUDA_RESERVED_SHARED STV_DEFAULT"
__nv_reservedSMEM_offset_0_alias:
	.zero		0
	.zero		64


//--------------------- .nv.constant0._Z23ode_euler_vec64_inplacePfiiff --------------------------
	.section	.nv.constant0._Z23ode_euler_vec64_inplacePfiiff,"a",@progbits
	.sectionflags	@""
	.align	4
.nv.constant0._Z23ode_euler_vec64_inplacePfiiff:
	.zero		920


//--------------------- SYMBOLS --------------------------

	.type		.nv.reservedSmem.offset0,@object
	.size		.nv.reservedSmem.offset0,0x4
